//
// Generated by NVIDIA NVVM Compiler
//
// Compiler Build ID: CL-36424714
// Cuda compilation tools, release 13.0, V13.0.88
// Based on NVVM 20.0.0
//

.version 9.0
.target sm_100
.address_size 64

	// .globl	default_function_kernel

.visible .entry default_function_kernel(
	.param .u64 .ptr .align 1 default_function_kernel_param_0,
	.param .u64 .ptr .align 1 default_function_kernel_param_1
)
.maxntid 34
{
	.reg .b32 	%r<4>;
	.reg .b32 	%f<2>;
	.reg .b64 	%rd<8>;

	ld.param.u64 	%rd1, [default_function_kernel_param_0];
	ld.param.u64 	%rd2, [default_function_kernel_param_1];
	cvta.to.global.u64 	%rd3, %rd2;
	cvta.to.global.u64 	%rd4, %rd1;
	mov.u32 	%r1, %ctaid.x;
	mov.u32 	%r2, %tid.x;
	mad.lo.s32 	%r3, %r1, 34, %r2;
	mul.wide.u32 	%rd5, %r3, 4;
	add.s64 	%rd6, %rd4, %rd5;
	ld.global.nc.f32 	%f1, [%rd6];
	add.s64 	%rd7, %rd3, %rd5;
	st.global.f32 	[%rd7], %f1;
	ret;

}


// ===== COMPILED SASS (sm_100) =====

	.target	sm_100

	.elftype	@"ET_EXEC"


//--------------------- .note.nv.tkinfo           --------------------------
	.section	.note.nv.tkinfo,"",@"SHT_NOTE"
	.sectionflags	@"SHF_NOTE_NV_TKINFO"
	.tkinfo
        /*0018*/ 	.word	0x00000002
        /*0030*/ 	.string	""
        /*0030*/ 	.string	"ptxas"
        /*0030*/ 	.string	"Cuda compilation tools, release 13.0, V13.0.88"
        /*0030*/ 	.string	"Build cuda_13.0.r13.0/compiler.36424714_0"
        /*0030*/ 	.string	"-arch sm_100 -m 64 "



//--------------------- .note.nv.cuinfo           --------------------------
	.section	.note.nv.cuinfo,"",@"SHT_NOTE"
	.sectionflags	@"SHF_NOTE_NV_CUINFO"
        /*0018*/ 	.short	0x0002
        /*001a*/ 	.short	0x0064
        /*001c*/ 	.short	0x0082
	.zero		2


//--------------------- .nv.info                  --------------------------
	.section	.nv.info,"",@"SHT_CUDA_INFO"
	.align	4


	//----- nvinfo : EIATTR_REGCOUNT
	.align		4
        /*0000*/ 	.byte	0x04, 0x2f
        /*0002*/ 	.short	(.L_1 - .L_0)
	.align		4
.L_0:
        /*0004*/ 	.word	index@(default_function_kernel)
        /*0008*/ 	.word	0x0000000a


	//----- nvinfo : EIATTR_FRAME_SIZE
	.align		4
.L_1:
        /*000c*/ 	.byte	0x04, 0x11
        /*000e*/ 	.short	(.L_3 - .L_2)
	.align		4
.L_2:
        /*0010*/ 	.word	index@(default_function_kernel)
        /*0014*/ 	.word	0x00000000


	//----- nvinfo : EIATTR_MIN_STACK_SIZE
	.align		4
.L_3:
        /*0018*/ 	.byte	0x04, 0x12
        /*001a*/ 	.short	(.L_5 - .L_4)
	.align		4
.L_4:
        /*001c*/ 	.word	index@(default_function_kernel)
        /*0020*/ 	.word	0x00000000
.L_5:


//--------------------- .nv.compat                --------------------------
	.section	.nv.compat,"",@"SHT_CUDA_COMPAT_INFO"
	.align	4
        /*0000*/ 	.byte	0x02, 0x09, 0x00, 0x00, 0x02, 0x02, 0x01, 0x00, 0x02, 0x05, 0x05, 0x00, 0x03, 0x07, 0x01, 0x01
        /*0010*/ 	.byte	0x02, 0x03, 0x00, 0x00, 0x02, 0x06, 0x01, 0x00, 0x04, 0x0b, 0x08, 0x00, 0x09, 0x00, 0x00, 0x00
        /*0020*/ 	.byte	0x00, 0x00, 0x00, 0x00


//--------------------- .nv.info.default_function_kernel --------------------------
	.section	.nv.info.default_function_kernel,"",@"SHT_CUDA_INFO"
	.sectionflags	@""
	.align	4


	//----- nvinfo : EIATTR_CUDA_API_VERSION
	.align		4
        /*0000*/ 	.byte	0x04, 0x37
        /*0002*/ 	.short	(.L_7 - .L_6)
.L_6:
        /*0004*/ 	.word	0x00000082


	//----- nvinfo : EIATTR_KPARAM_INFO
	.align		4
.L_7:
        /*0008*/ 	.byte	0x04, 0x17
        /*000a*/ 	.short	(.L_9 - .L_8)
.L_8:
        /*000c*/ 	.word	0x00000000
        /*0010*/ 	.short	0x0001
        /*0012*/ 	.short	0x0008
        /*0014*/ 	.byte	0x00, 0xf5, 0x21, 0x00


	//----- nvinfo : EIATTR_KPARAM_INFO
	.align		4
.L_9:
        /*0018*/ 	.byte	0x04, 0x17
        /*001a*/ 	.short	(.L_11 - .L_10)
.L_10:
        /*001c*/ 	.word	0x00000000
        /*0020*/ 	.short	0x0000
        /*0022*/ 	.short	0x0000
        /*0024*/ 	.byte	0x00, 0xf5, 0x21, 0x00


	//----- nvinfo : EIATTR_SPARSE_MMA_MASK
	.align		4
.L_11:
        /*0028*/ 	.byte	0x03, 0x50
        /*002a*/ 	.short	0x0000


	//----- nvinfo : EIATTR_MAXREG_COUNT
	.align		4
        /*002c*/ 	.byte	0x03, 0x1b
        /*002e*/ 	.short	0x00ff


	//----- nvinfo : EIATTR_MERCURY_ISA_VERSION
	.align		4
        /*0030*/ 	.byte	0x03, 0x5f
        /*0032*/ 	.short	0x0101


	//----- nvinfo : EIATTR_VRC_CTA_INIT_COUNT
	.align		4
        /*0034*/ 	.byte	0x02, 0x4a
	.zero		1
	.zero		1


	//----- nvinfo : EIATTR_EXIT_INSTR_OFFSETS
	.align		4
        /*0038*/ 	.byte	0x04, 0x1c
        /*003a*/ 	.short	(.L_13 - .L_12)


	//   ....[0]....
.L_12:
        /*003c*/ 	.word	0x000000b0


	//----- nvinfo : EIATTR_MAX_THREADS
	.align		4
.L_13:
        /*0040*/ 	.byte	0x04, 0x05
        /*0042*/ 	.short	(.L_15 - .L_14)
.L_14:
        /*0044*/ 	.word	0x00000022
        /*0048*/ 	.word	0x00000001
        /*004c*/ 	.word	0x00000001


	//----- nvinfo : EIATTR_CBANK_PARAM_SIZE
	.align		4
.L_15:
        /*0050*/ 	.byte	0x03, 0x19
        /*0052*/ 	.short	0x0010


	//----- nvinfo : EIATTR_PARAM_CBANK
	.align		4
        /*0054*/ 	.byte	0x04, 0x0a
        /*0056*/ 	.short	(.L_17 - .L_16)
	.align		4
.L_16:
        /*0058*/ 	.word	index@(.nv.constant0.default_function_kernel)
        /*005c*/ 	.short	0x0380
        /*005e*/ 	.short	0x0010


	//----- nvinfo : EIATTR_SW_WAR
	.align		4
.L_17:
        /*0060*/ 	.byte	0x04, 0x36
        /*0062*/ 	.short	(.L_19 - .L_18)
.L_18:
        /*0064*/ 	.word	0x00000008
.L_19:


//--------------------- .nv.callgraph             --------------------------
	.section	.nv.callgraph,"",@"SHT_CUDA_CALLGRAPH"
	.align	4
	.sectionentsize	8
	.align		4
        /*0000*/ 	.word	0x00000000
	.align		4
        /*0004*/ 	.word	0xffffffff
	.align		4
        /*0008*/ 	.word	0x00000000
	.align		4
        /*000c*/ 	.word	0xfffffffe
	.align		4
        /*0010*/ 	.word	0x00000000
	.align		4
        /*0014*/ 	.word	0xfffffffd
	.align		4
        /*0018*/ 	.word	0x00000000
	.align		4
        /*001c*/ 	.word	0xfffffffc


//--------------------- .text.default_function_kernel --------------------------
	.section	.text.default_function_kernel,"ax",@progbits
	.align	128
        .global         default_function_kernel
        .type           default_function_kernel,@function
        .size           default_function_kernel,(.L_x_1 - default_function_kernel)
        .other          default_function_kernel,@"STO_CUDA_ENTRY STV_DEFAULT"
default_function_kernel:
.text.default_function_kernel:
[----:B------:R-:W-:Y:S01]  /*0000*/  LDC R1, c[0x0][0x37c] ;  /* 0x0000df00ff017b82 */ /* 0x000fe20000000800 */
[----:B------:R-:W0:Y:S07]  /*0010*/  S2R R7, SR_CTAID.X ;  /* 0x0000000000077919 */ /* 0x000e2e0000002500 */
[----:B------:R-:W1:Y:S01]  /*0020*/  LDC.64 R2, c[0x0][0x380] ;  /* 0x0000e000ff027b82 */ /* 0x000e620000000a00 */
[----:B------:R-:W2:Y:S01]  /*0030*/  LDCU.64 UR4, c[0x0][0x358] ;  /* 0x00006b00ff0477ac */ /* 0x000ea20008000a00 */
[----:B------:R-:W0:Y:S06]  /*0040*/  S2R R0, SR_TID.X ;  /* 0x0000000000007919 */ /* 0x000e2c0000002100 */
[----:B------:R-:W3:Y:S01]  /*0050*/  LDC.64 R4, c[0x0][0x388] ;  /* 0x0000e200ff047b82 */ /* 0x000ee20000000a00 */
[----:B0-----:R-:W-:-:S04]  /*0060*/  IMAD R7, R7, 0x22, R0 ;  /* 0x0000002207077824 */ /* 0x001fc800078e0200 */
[----:B-1----:R-:W-:-:S06]  /*0070*/  IMAD.WIDE.U32 R2, R7, 0x4, R2 ;  /* 0x0000000407027825 */ /* 0x002fcc00078e0002 */
[----:B--2---:R-:W2:Y:S01]  /*0080*/  LDG.E.CONSTANT R3, desc[UR4][R2.64] ;  /* 0x0000000402037981 */ /* 0x004ea2000c1e9900 */
[----:B---3--:R-:W-:-:S05]  /*0090*/  IMAD.WIDE.U32 R4, R7, 0x4, R4 ;  /* 0x0000000407047825 */ /* 0x008fca00078e0004 */
[----:B--2---:R-:W-:Y:S01]  /*00a0*/  STG.E desc[UR4][R4.64], R3 ;  /* 0x0000000304007986 */ /* 0x004fe2000c101904 */
[----:B------:R-:W-:Y:S05]  /*00b0*/  EXIT ;  /* 0x000000000000794d */ /* 0x000fea0003800000 */
.L_x_0:
[----:B------:R-:W-:-:S00]  /*00c0*/  BRA `(.L_x_0) ;  /* 0xfffffffc00fc7947 */ /* 0x000fc0000383ffff */
[----:B------:R-:W-:-:S00]  /*00d0*/  NOP ;  /* 0x0000000000007918 */ /* 0x000fc00000000000 */
        /* <DEDUP_REMOVED lines=10> */
.L_x_1:


//--------------------- .nv.shared.reserved.0     --------------------------
	.section	.nv.shared.reserved.0,"aw",@nobits
	.weak		__nv_reservedSMEM_offset_0_alias
	.size		__nv_reservedSMEM_offset_0_alias, 0, 64
	.other		__nv_reservedSMEM_offset_0_alias,@"STO_CUDA_RESERVED_SHARED STV_DEFAULT"
__nv_reservedSMEM_offset_0_alias:
	.zero		0
	.zero		64


//--------------------- .nv.constant0.default_function_kernel --------------------------
	.section	.nv.constant0.default_function_kernel,"a",@progbits
	.sectionflags	@""
	.align	4
.nv.constant0.default_function_kernel:
	.zero		912


//--------------------- SYMBOLS --------------------------

	.type		.nv.reservedSmem.offset0,@object
	.size		.nv.reservedSmem.offset0,0x4
